//
// Generated by NVIDIA NVVM Compiler
//
// Compiler Build ID: CL-36424714
// Cuda compilation tools, release 13.0, V13.0.88
// Based on NVVM 20.0.0
//

.version 9.0
.target sm_100
.address_size 64

	// .globl	_Z18matrixMulColKernelPfS_S_iiii

.visible .entry _Z18matrixMulColKernelPfS_S_iiii(
	.param .u64 .ptr .align 1 _Z18matrixMulColKernelPfS_S_iiii_param_0,
	.param .u64 .ptr .align 1 _Z18matrixMulColKernelPfS_S_iiii_param_1,
	.param .u64 .ptr .align 1 _Z18matrixMulColKernelPfS_S_iiii_param_2,
	.param .u32 _Z18matrixMulColKernelPfS_S_iiii_param_3,
	.param .u32 _Z18matrixMulColKernelPfS_S_iiii_param_4,
	.param .u32 _Z18matrixMulColKernelPfS_S_iiii_param_5,
	.param .u32 _Z18matrixMulColKernelPfS_S_iiii_param_6
)
{
	.reg .pred 	%p<21>;
	.reg .b32 	%r<67>;
	.reg .b32 	%f<67>;
	.reg .b64 	%rd<75>;

	ld.param.u64 	%rd7, [_Z18matrixMulColKernelPfS_S_iiii_param_0];
	ld.param.u64 	%rd8, [_Z18matrixMulColKernelPfS_S_iiii_param_1];
	ld.param.u64 	%rd9, [_Z18matrixMulColKernelPfS_S_iiii_param_2];
	ld.param.u32 	%r31, [_Z18matrixMulColKernelPfS_S_iiii_param_3];
	ld.param.u32 	%r32, [_Z18matrixMulColKernelPfS_S_iiii_param_4];
	ld.param.u32 	%r33, [_Z18matrixMulColKernelPfS_S_iiii_param_6];
	cvta.to.global.u64 	%rd1, %rd8;
	cvta.to.global.u64 	%rd2, %rd7;
	cvta.to.global.u64 	%rd3, %rd9;
	mov.u32 	%r34, %ctaid.x;
	mov.u32 	%r35, %ntid.x;
	mov.u32 	%r36, %tid.x;
	mad.lo.s32 	%r1, %r34, %r35, %r36;
	setp.ge.s32 	%p1, %r1, %r33;
	setp.lt.s32 	%p2, %r31, 1;
	or.pred  	%p3, %p1, %p2;
	@%p3 bra 	$L__BB0_26;
	setp.lt.s32 	%p4, %r32, 1;
	@%p4 bra 	$L__BB0_15;
	and.b32  	%r2, %r32, 7;
	add.s32 	%r3, %r2, -1;
	and.b32  	%r4, %r32, 3;
	and.b32  	%r5, %r32, 2147483640;
	and.b32  	%r6, %r32, 1;
	neg.s32 	%r7, %r5;
	shl.b32 	%r8, %r33, 3;
	mov.b32 	%r57, 0;
	mul.wide.s32 	%rd66, %r33, 4;
$L__BB0_3:
	setp.lt.u32 	%p13, %r32, 8;
	mul.lo.s32 	%r10, %r57, %r32;
	mov.f32 	%f66, 0f00000000;
	mov.b32 	%r61, 0;
	@%p13 bra 	$L__BB0_6;
	mul.wide.u32 	%rd32, %r10, 4;
	add.s64 	%rd33, %rd2, %rd32;
	add.s64 	%rd74, %rd33, 16;
	mov.f32 	%f66, 0f00000000;
	mov.u32 	%r58, %r1;
	mov.u32 	%r59, %r7;
$L__BB0_5:
	.pragma "nounroll";
	ld.global.f32 	%f16, [%rd74+-16];
	mul.wide.s32 	%rd34, %r58, 4;
	add.s64 	%rd35, %rd1, %rd34;
	ld.global.f32 	%f17, [%rd35];
	fma.rn.f32 	%f18, %f16, %f17, %f66;
	ld.global.f32 	%f19, [%rd74+-12];
	mul.wide.s32 	%rd36, %r33, 4;
	add.s64 	%rd37, %rd35, %rd36;
	ld.global.f32 	%f20, [%rd37];
	fma.rn.f32 	%f21, %f19, %f20, %f18;
	ld.global.f32 	%f22, [%rd74+-8];
	add.s64 	%rd38, %rd37, %rd36;
	ld.global.f32 	%f23, [%rd38];
	fma.rn.f32 	%f24, %f22, %f23, %f21;
	ld.global.f32 	%f25, [%rd74+-4];
	add.s64 	%rd39, %rd38, %rd36;
	ld.global.f32 	%f26, [%rd39];
	fma.rn.f32 	%f27, %f25, %f26, %f24;
	ld.global.f32 	%f28, [%rd74];
	add.s64 	%rd40, %rd39, %rd36;
	ld.global.f32 	%f29, [%rd40];
	fma.rn.f32 	%f30, %f28, %f29, %f27;
	ld.global.f32 	%f31, [%rd74+4];
	add.s64 	%rd41, %rd40, %rd36;
	ld.global.f32 	%f32, [%rd41];
	fma.rn.f32 	%f33, %f31, %f32, %f30;
	ld.global.f32 	%f34, [%rd74+8];
	add.s64 	%rd42, %rd41, %rd36;
	ld.global.f32 	%f35, [%rd42];
	fma.rn.f32 	%f36, %f34, %f35, %f33;
	ld.global.f32 	%f37, [%rd74+12];
	add.s64 	%rd43, %rd42, %rd36;
	ld.global.f32 	%f38, [%rd43];
	fma.rn.f32 	%f66, %f37, %f38, %f36;
	add.s32 	%r59, %r59, 8;
	add.s32 	%r58, %r58, %r8;
	add.s64 	%rd74, %rd74, 32;
	setp.ne.s32 	%p14, %r59, 0;
	mov.u32 	%r61, %r5;
	@%p14 bra 	$L__BB0_5;
$L__BB0_6:
	setp.eq.s32 	%p15, %r2, 0;
	@%p15 bra 	$L__BB0_14;
	setp.lt.u32 	%p16, %r3, 3;
	@%p16 bra 	$L__BB0_9;
	add.s32 	%r50, %r61, %r10;
	mul.wide.u32 	%rd44, %r50, 4;
	add.s64 	%rd45, %rd2, %rd44;
	ld.global.f32 	%f40, [%rd45];
	mad.lo.s32 	%r51, %r61, %r33, %r1;
	mul.wide.s32 	%rd46, %r51, 4;
	add.s64 	%rd47, %rd1, %rd46;
	ld.global.f32 	%f41, [%rd47];
	fma.rn.f32 	%f42, %f40, %f41, %f66;
	cvt.u64.u32 	%rd48, %r10;
	cvt.u64.u32 	%rd49, %r61;
	add.s64 	%rd50, %rd49, %rd48;
	shl.b64 	%rd51, %rd50, 2;
	add.s64 	%rd52, %rd2, %rd51;
	ld.global.f32 	%f43, [%rd52+4];
	add.s64 	%rd54, %rd47, %rd66;
	ld.global.f32 	%f44, [%rd54];
	fma.rn.f32 	%f45, %f43, %f44, %f42;
	ld.global.f32 	%f46, [%rd52+8];
	add.s64 	%rd55, %rd54, %rd66;
	ld.global.f32 	%f47, [%rd55];
	fma.rn.f32 	%f48, %f46, %f47, %f45;
	ld.global.f32 	%f49, [%rd52+12];
	add.s64 	%rd56, %rd55, %rd66;
	ld.global.f32 	%f50, [%rd56];
	fma.rn.f32 	%f66, %f49, %f50, %f48;
	add.s32 	%r61, %r61, 4;
$L__BB0_9:
	setp.eq.s32 	%p17, %r4, 0;
	@%p17 bra 	$L__BB0_14;
	setp.eq.s32 	%p18, %r4, 1;
	@%p18 bra 	$L__BB0_12;
	add.s32 	%r52, %r61, %r10;
	mul.wide.u32 	%rd57, %r52, 4;
	add.s64 	%rd58, %rd2, %rd57;
	ld.global.f32 	%f52, [%rd58];
	mad.lo.s32 	%r53, %r61, %r33, %r1;
	mul.wide.s32 	%rd59, %r53, 4;
	add.s64 	%rd60, %rd1, %rd59;
	ld.global.f32 	%f53, [%rd60];
	fma.rn.f32 	%f54, %f52, %f53, %f66;
	cvt.u64.u32 	%rd61, %r10;
	cvt.u64.u32 	%rd62, %r61;
	add.s64 	%rd63, %rd62, %rd61;
	shl.b64 	%rd64, %rd63, 2;
	add.s64 	%rd65, %rd2, %rd64;
	ld.global.f32 	%f55, [%rd65+4];
	add.s64 	%rd67, %rd60, %rd66;
	ld.global.f32 	%f56, [%rd67];
	fma.rn.f32 	%f66, %f55, %f56, %f54;
	add.s32 	%r61, %r61, 2;
$L__BB0_12:
	setp.eq.s32 	%p19, %r6, 0;
	@%p19 bra 	$L__BB0_14;
	add.s32 	%r54, %r61, %r10;
	mul.wide.u32 	%rd68, %r54, 4;
	add.s64 	%rd69, %rd2, %rd68;
	ld.global.f32 	%f57, [%rd69];
	mad.lo.s32 	%r55, %r61, %r33, %r1;
	mul.wide.s32 	%rd70, %r55, 4;
	add.s64 	%rd71, %rd1, %rd70;
	ld.global.f32 	%f58, [%rd71];
	fma.rn.f32 	%f66, %f57, %f58, %f66;
$L__BB0_14:
	mad.lo.s32 	%r56, %r57, %r33, %r1;
	mul.wide.s32 	%rd72, %r56, 4;
	add.s64 	%rd73, %rd3, %rd72;
	st.global.f32 	[%rd73], %f66;
	add.s32 	%r57, %r57, 1;
	setp.eq.s32 	%p20, %r57, %r31;
	@%p20 bra 	$L__BB0_26;
	bra.uni 	$L__BB0_3;
$L__BB0_15:
	and.b32  	%r21, %r31, 7;
	setp.lt.u32 	%p5, %r31, 8;
	mov.b32 	%r65, 0;
	@%p5 bra 	$L__BB0_18;
	and.b32  	%r65, %r31, 2147483640;
	mov.b32 	%r63, 0;
	mul.wide.s32 	%rd12, %r33, 4;
$L__BB0_17:
	.pragma "nounroll";
	mad.lo.s32 	%r39, %r63, %r33, %r1;
	mul.wide.s32 	%rd10, %r39, 4;
	add.s64 	%rd11, %rd3, %rd10;
	mov.b32 	%r40, 0;
	st.global.u32 	[%rd11], %r40;
	add.s64 	%rd13, %rd11, %rd12;
	st.global.u32 	[%rd13], %r40;
	add.s64 	%rd14, %rd13, %rd12;
	st.global.u32 	[%rd14], %r40;
	add.s64 	%rd15, %rd14, %rd12;
	st.global.u32 	[%rd15], %r40;
	add.s64 	%rd16, %rd15, %rd12;
	st.global.u32 	[%rd16], %r40;
	add.s64 	%rd17, %rd16, %rd12;
	st.global.u32 	[%rd17], %r40;
	add.s64 	%rd18, %rd17, %rd12;
	st.global.u32 	[%rd18], %r40;
	add.s64 	%rd19, %rd18, %rd12;
	st.global.u32 	[%rd19], %r40;
	add.s32 	%r63, %r63, 8;
	setp.ne.s32 	%p6, %r63, %r65;
	@%p6 bra 	$L__BB0_17;
$L__BB0_18:
	setp.eq.s32 	%p7, %r21, 0;
	@%p7 bra 	$L__BB0_26;
	and.b32  	%r26, %r31, 3;
	setp.lt.u32 	%p8, %r21, 4;
	@%p8 bra 	$L__BB0_21;
	mad.lo.s32 	%r41, %r65, %r33, %r1;
	mul.wide.s32 	%rd20, %r41, 4;
	add.s64 	%rd21, %rd3, %rd20;
	mov.b32 	%r42, 0;
	st.global.u32 	[%rd21], %r42;
	mul.wide.s32 	%rd22, %r33, 4;
	add.s64 	%rd23, %rd21, %rd22;
	st.global.u32 	[%rd23], %r42;
	add.s64 	%rd24, %rd23, %rd22;
	st.global.u32 	[%rd24], %r42;
	add.s64 	%rd25, %rd24, %rd22;
	st.global.u32 	[%rd25], %r42;
	add.s32 	%r65, %r65, 4;
$L__BB0_21:
	setp.eq.s32 	%p9, %r26, 0;
	@%p9 bra 	$L__BB0_26;
	setp.eq.s32 	%p10, %r26, 1;
	@%p10 bra 	$L__BB0_24;
	mad.lo.s32 	%r43, %r65, %r33, %r1;
	mul.wide.s32 	%rd26, %r43, 4;
	add.s64 	%rd27, %rd3, %rd26;
	mov.b32 	%r44, 0;
	st.global.u32 	[%rd27], %r44;
	mul.wide.s32 	%rd28, %r33, 4;
	add.s64 	%rd29, %rd27, %rd28;
	st.global.u32 	[%rd29], %r44;
	add.s32 	%r65, %r65, 2;
$L__BB0_24:
	and.b32  	%r45, %r31, 1;
	setp.eq.b32 	%p11, %r45, 1;
	not.pred 	%p12, %p11;
	@%p12 bra 	$L__BB0_26;
	mad.lo.s32 	%r46, %r65, %r33, %r1;
	mul.wide.s32 	%rd30, %r46, 4;
	add.s64 	%rd31, %rd3, %rd30;
	mov.b32 	%r47, 0;
	st.global.u32 	[%rd31], %r47;
$L__BB0_26:
	ret;

}


// ===== COMPILED SASS (sm_100) =====

	.target	sm_100

	.elftype	@"ET_EXEC"


//--------------------- .note.nv.tkinfo           --------------------------
	.section	.note.nv.tkinfo,"",@"SHT_NOTE"
	.sectionflags	@"SHF_NOTE_NV_TKINFO"
	.tkinfo
        /*0018*/ 	.word	0x00000002
        /*0030*/ 	.string	""
        /*0030*/ 	.string	"ptxas"
        /*0030*/ 	.string	"Cuda compilation tools, release 13.0, V13.0.88"
        /*0030*/ 	.string	"Build cuda_13.0.r13.0/compiler.36424714_0"
        /*0030*/ 	.string	"-arch sm_100 -m 64 "



//--------------------- .note.nv.cuinfo           --------------------------
	.section	.note.nv.cuinfo,"",@"SHT_NOTE"
	.sectionflags	@"SHF_NOTE_NV_CUINFO"
        /*0018*/ 	.short	0x0002
        /*001a*/ 	.short	0x0064
        /*001c*/ 	.short	0x0082
	.zero		2


//--------------------- .nv.info                  --------------------------
	.section	.nv.info,"",@"SHT_CUDA_INFO"
	.align	4


	//----- nvinfo : EIATTR_REGCOUNT
	.align		4
        /*0000*/ 	.byte	0x04, 0x2f
        /*0002*/ 	.short	(.L_1 - .L_0)
	.align		4
.L_0:
        /*0004*/ 	.word	index@(_Z18matrixMulColKernelPfS_S_iiii)
        /*0008*/ 	.word	0x00000020


	//----- nvinfo : EIATTR_FRAME_SIZE
	.align		4
.L_1:
        /*000c*/ 	.byte	0x04, 0x11
        /*000e*/ 	.short	(.L_3 - .L_2)
	.align		4
.L_2:
        /*0010*/ 	.word	index@(_Z18matrixMulColKernelPfS_S_iiii)
        /*0014*/ 	.word	0x00000000


	//----- nvinfo : EIATTR_MIN_STACK_SIZE
	.align		4
.L_3:
        /*0018*/ 	.byte	0x04, 0x12
        /*001a*/ 	.short	(.L_5 - .L_4)
	.align		4
.L_4:
        /*001c*/ 	.word	index@(_Z18matrixMulColKernelPfS_S_iiii)
        /*0020*/ 	.word	0x00000000
.L_5:


//--------------------- .nv.compat                --------------------------
	.section	.nv.compat,"",@"SHT_CUDA_COMPAT_INFO"
	.align	4
        /*0000*/ 	.byte	0x02, 0x09, 0x00, 0x00, 0x02, 0x02, 0x01, 0x00, 0x02, 0x05, 0x05, 0x00, 0x03, 0x07, 0x01, 0x01
        /*0010*/ 	.byte	0x02, 0x03, 0x00, 0x00, 0x02, 0x06, 0x01, 0x00, 0x04, 0x0b, 0x08, 0x00, 0x09, 0x00, 0x00, 0x00
        /*0020*/ 	.byte	0x00, 0x00, 0x00, 0x00


//--------------------- .nv.info._Z18matrixMulColKernelPfS_S_iiii --------------------------
	.section	.nv.info._Z18matrixMulColKernelPfS_S_iiii,"",@"SHT_CUDA_INFO"
	.sectionflags	@""
	.align	4


	//----- nvinfo : EIATTR_CUDA_API_VERSION
	.align		4
        /*0000*/ 	.byte	0x04, 0x37
        /*0002*/ 	.short	(.L_7 - .L_6)
.L_6:
        /*0004*/ 	.word	0x00000082


	//----- nvinfo : EIATTR_KPARAM_INFO
	.align		4
.L_7:
        /*0008*/ 	.byte	0x04, 0x17
        /*000a*/ 	.short	(.L_9 - .L_8)
.L_8:
        /*000c*/ 	.word	0x00000000
        /*0010*/ 	.short	0x0006
        /*0012*/ 	.short	0x0024
        /*0014*/ 	.byte	0x00, 0xf0, 0x11, 0x00


	//----- nvinfo : EIATTR_KPARAM_INFO
	.align		4
.L_9:
        /*0018*/ 	.byte	0x04, 0x17
        /*001a*/ 	.short	(.L_11 - .L_10)
.L_10:
        /*001c*/ 	.word	0x00000000
        /*0020*/ 	.short	0x0005
        /*0022*/ 	.short	0x0020
        /*0024*/ 	.byte	0x00, 0xf0, 0x11, 0x00


	//----- nvinfo : EIATTR_KPARAM_INFO
	.align		4
.L_11:
        /*0028*/ 	.byte	0x04, 0x17
        /*002a*/ 	.short	(.L_13 - .L_12)
.L_12:
        /*002c*/ 	.word	0x00000000
        /*0030*/ 	.short	0x0004
        /*0032*/ 	.short	0x001c
        /*0034*/ 	.byte	0x00, 0xf0, 0x11, 0x00


	//----- nvinfo : EIATTR_KPARAM_INFO
	.align		4
.L_13:
        /*0038*/ 	.byte	0x04, 0x17
        /*003a*/ 	.short	(.L_15 - .L_14)
.L_14:
        /*003c*/ 	.word	0x00000000
        /*0040*/ 	.short	0x0003
        /*0042*/ 	.short	0x0018
        /*0044*/ 	.byte	0x00, 0xf0, 0x11, 0x00


	//----- nvinfo : EIATTR_KPARAM_INFO
	.align		4
.L_15:
        /*0048*/ 	.byte	0x04, 0x17
        /*004a*/ 	.short	(.L_17 - .L_16)
.L_16:
        /*004c*/ 	.word	0x00000000
        /*0050*/ 	.short	0x0002
        /*0052*/ 	.short	0x0010
        /*0054*/ 	.byte	0x00, 0xf5, 0x21, 0x00


	//----- nvinfo : EIATTR_KPARAM_INFO
	.align		4
.L_17:
        /*0058*/ 	.byte	0x04, 0x17
        /*005a*/ 	.short	(.L_19 - .L_18)
.L_18:
        /*005c*/ 	.word	0x00000000
        /*0060*/ 	.short	0x0001
        /*0062*/ 	.short	0x0008
        /*0064*/ 	.byte	0x00, 0xf5, 0x21, 0x00


	//----- nvinfo : EIATTR_KPARAM_INFO
	.align		4
.L_19:
        /*0068*/ 	.byte	0x04, 0x17
        /*006a*/ 	.short	(.L_21 - .L_20)
.L_20:
        /*006c*/ 	.word	0x00000000
        /*0070*/ 	.short	0x0000
        /*0072*/ 	.short	0x0000
        /*0074*/ 	.byte	0x00, 0xf5, 0x21, 0x00


	//----- nvinfo : EIATTR_SPARSE_MMA_MASK
	.align		4
.L_21:
        /*0078*/ 	.byte	0x03, 0x50
        /*007a*/ 	.short	0x0000


	//----- nvinfo : EIATTR_MAXREG_COUNT
	.align		4
        /*007c*/ 	.byte	0x03, 0x1b
        /*007e*/ 	.short	0x00ff


	//----- nvinfo : EIATTR_MERCURY_ISA_VERSION
	.align		4
        /*0080*/ 	.byte	0x03, 0x5f
        /*0082*/ 	.short	0x0101


	//----- nvinfo : EIATTR_VRC_CTA_INIT_COUNT
	.align		4
        /*0084*/ 	.byte	0x02, 0x4a
	.zero		1
	.zero		1


	//----- nvinfo : EIATTR_EXIT_INSTR_OFFSETS
	.align		4
        /*0088*/ 	.byte	0x04, 0x1c
        /*008a*/ 	.short	(.L_23 - .L_22)


	//   ....[0]....
.L_22:
        /*008c*/ 	.word	0x00000090


	//   ....[1]....
        /*0090*/ 	.word	0x00000960


	//   ....[2]....
        /*0094*/ 	.word	0x00000b40


	//   ....[3]....
        /*0098*/ 	.word	0x00000c40


	//   ....[4]....
        /*009c*/ 	.word	0x00000d00


	//   ....[5]....
        /*00a0*/ 	.word	0x00000d50


	//----- nvinfo : EIATTR_CBANK_PARAM_SIZE
	.align		4
.L_23:
        /*00a4*/ 	.byte	0x03, 0x19
        /*00a6*/ 	.short	0x0028


	//----- nvinfo : EIATTR_PARAM_CBANK
	.align		4
        /*00a8*/ 	.byte	0x04, 0x0a
        /*00aa*/ 	.short	(.L_25 - .L_24)
	.align		4
.L_24:
        /*00ac*/ 	.word	index@(.nv.constant0._Z18matrixMulColKernelPfS_S_iiii)
        /*00b0*/ 	.short	0x0380
        /*00b2*/ 	.short	0x0028


	//----- nvinfo : EIATTR_SW_WAR
	.align		4
.L_25:
        /*00b4*/ 	.byte	0x04, 0x36
        /*00b6*/ 	.short	(.L_27 - .L_26)
.L_26:
        /*00b8*/ 	.word	0x00000008
.L_27:


//--------------------- .nv.callgraph             --------------------------
	.section	.nv.callgraph,"",@"SHT_CUDA_CALLGRAPH"
	.align	4
	.sectionentsize	8
	.align		4
        /*0000*/ 	.word	0x00000000
	.align		4
        /*0004*/ 	.word	0xffffffff
	.align		4
        /*0008*/ 	.word	0x00000000
	.align		4
        /*000c*/ 	.word	0xfffffffe
	.align		4
        /*0010*/ 	.word	0x00000000
	.align		4
        /*0014*/ 	.word	0xfffffffd
	.align		4
        /*0018*/ 	.word	0x00000000
	.align		4
        /*001c*/ 	.word	0xfffffffc


//--------------------- .text._Z18matrixMulColKernelPfS_S_iiii --------------------------
	.section	.text._Z18matrixMulColKernelPfS_S_iiii,"ax",@progbits
	.align	128
        .global         _Z18matrixMulColKernelPfS_S_iiii
        .type           _Z18matrixMulColKernelPfS_S_iiii,@function
        .size           _Z18matrixMulColKernelPfS_S_iiii,(.L_x_11 - _Z18matrixMulColKernelPfS_S_iiii)
        .other          _Z18matrixMulColKernelPfS_S_iiii,@"STO_CUDA_ENTRY STV_DEFAULT"
_Z18matrixMulColKernelPfS_S_iiii:
.text._Z18matrixMulColKernelPfS_S_iiii:
[----:B------:R-:W-:Y:S01]  /*0000*/  LDC R1, c[0x0][0x37c] ;  /* 0x0000df00ff017b82 */ /* 0x000fe20000000800 */
[----:B------:R-:W0:Y:S07]  /*0010*/  S2R R5, SR_TID.X ;  /* 0x0000000000057919 */ /* 0x000e2e0000002100 */
[----:B------:R-:W0:Y:S08]  /*0020*/  S2UR UR4, SR_CTAID.X ;  /* 0x00000000000479c3 */ /* 0x000e300000002500 */
[----:B------:R-:W0:Y:S08]  /*0030*/  LDC R0, c[0x0][0x360] ;  /* 0x0000d800ff007b82 */ /* 0x000e300000000800 */
[----:B------:R-:W1:Y:S08]  /*0040*/  LDC R2, c[0x0][0x398] ;  /* 0x0000e600ff027b82 */ /* 0x000e700000000800 */
[----:B------:R-:W2:Y:S01]  /*0050*/  LDC R3, c[0x0][0x3a4] ;  /* 0x0000e900ff037b82 */ /* 0x000ea20000000800 */
[----:B0-----:R-:W-:Y:S01]  /*0060*/  IMAD R0, R0, UR4, R5 ;  /* 0x0000000400007c24 */ /* 0x001fe2000f8e0205 */
[----:B-1----:R-:W-:-:S04]  /*0070*/  ISETP.GE.AND P0, PT, R2, 0x1, PT ;  /* 0x000000010200780c */ /* 0x002fc80003f06270 */
[----:B--2---:R-:W-:-:S13]  /*0080*/  ISETP.GE.OR P0, PT, R0, R3, !P0 ;  /* 0x000000030000720c */ /* 0x004fda0004706670 */
[----:B------:R-:W-:Y:S05]  /*0090*/  @P0 EXIT ;  /* 0x000000000000094d */ /* 0x000fea0003800000 */
[----:B------:R-:W0:Y:S01]  /*00a0*/  LDC R13, c[0x0][0x39c] ;  /* 0x0000e700ff0d7b82 */ /* 0x000e220000000800 */
[----:B------:R-:W1:Y:S01]  /*00b0*/  LDCU.64 UR6, c[0x0][0x358] ;  /* 0x00006b00ff0677ac */ /* 0x000e620008000a00 */
[----:B0-----:R-:W-:-:S13]  /*00c0*/  ISETP.GE.AND P0, PT, R13, 0x1, PT ;  /* 0x000000010d00780c */ /* 0x001fda0003f06270 */
[----:B-1----:R-:W-:Y:S05]  /*00d0*/  @!P0 BRA `(.L_x_0) ;  /* 0x0000000800288947 */ /* 0x002fea0003800000 */
[C---:B------:R-:W-:Y:S01]  /*00e0*/  LOP3.LUT R19, R13.reuse, 0x7, RZ, 0xc0, !PT ;  /* 0x000000070d137812 */ /* 0x040fe200078ec0ff */
[----:B------:R-:W-:Y:S01]  /*00f0*/  HFMA2 R15, -RZ, RZ, 0, 0 ;  /* 0x00000000ff0f7431 */ /* 0x000fe200000001ff */
[----:B------:R-:W-:Y:S02]  /*0100*/  LOP3.LUT R12, R13, 0x7ffffff8, RZ, 0xc0, !PT ;  /* 0x7ffffff80d0c7812 */ /* 0x000fe400078ec0ff */
[----:B------:R-:W-:Y:S02]  /*0110*/  IADD3 R2, PT, PT, R19, -0x1, RZ ;  /* 0xffffffff13027810 */ /* 0x000fe40007ffe0ff */
[----:B------:R-:W-:Y:S02]  /*0120*/  LOP3.LUT R13, R13, 0x3, RZ, 0xc0, !PT ;  /* 0x000000030d0d7812 */ /* 0x000fe400078ec0ff */
[----:B------:R-:W-:Y:S02]  /*0130*/  ISETP.GE.U32.AND P0, PT, R2, 0x3, PT ;  /* 0x000000030200780c */ /* 0x000fe40003f06070 */
[----:B------:R-:W-:-:S11]  /*0140*/  IADD3 R14, PT, PT, -R12, RZ, RZ ;  /* 0x000000ff0c0e7210 */ /* 0x000fd60007ffe1ff */
.L_x_5:
[----:B------:R-:W0:Y:S01]  /*0150*/  LDC R10, c[0x0][0x39c] ;  /* 0x0000e700ff0a7b82 */ /* 0x000e220000000800 */
[----:B------:R-:W-:Y:S02]  /*0160*/  MOV R18, RZ ;  /* 0x000000ff00127202 */ /* 0x000fe40000000f00 */
[----:B------:R-:W-:Y:S02]  /*0170*/  MOV R17, RZ ;  /* 0x000000ff00117202 */ /* 0x000fe40000000f00 */
[----:B0-----:R-:W-:Y:S01]  /*0180*/  ISETP.GE.U32.AND P1, PT, R10, 0x8, PT ;  /* 0x000000080a00780c */ /* 0x001fe20003f26070 */
[----:B------:R-:W-:-:S12]  /*0190*/  IMAD R16, R15, R10, RZ ;  /* 0x0000000a0f107224 */ /* 0x000fd800078e02ff */
[----:B------:R-:W-:Y:S05]  /*01a0*/  @!P1 BRA `(.L_x_1) ;  /* 0x0000000000c89947 */ /* 0x000fea0003800000 */
[----:B------:R-:W0:Y:S01]  /*01b0*/  LDC.64 R2, c[0x0][0x380] ;  /* 0x0000e000ff027b82 */ /* 0x000e220000000a00 */
[----:B------:R-:W-:Y:S02]  /*01c0*/  MOV R18, RZ ;  /* 0x000000ff00127202 */ /* 0x000fe40000000f00 */
[----:B------:R-:W-:Y:S02]  /*01d0*/  MOV R17, R0 ;  /* 0x0000000000117202 */ /* 0x000fe40000000f00 */
[----:B------:R-:W-:Y:S01]  /*01e0*/  MOV R11, R14 ;  /* 0x0000000e000b7202 */ /* 0x000fe20000000f00 */
[----:B0-----:R-:W-:-:S03]  /*01f0*/  IMAD.WIDE.U32 R2, R16, 0x4, R2 ;  /* 0x0000000410027825 */ /* 0x001fc600078e0002 */
[----:B------:R-:W-:-:S04]  /*0200*/  IADD3 R5, P1, PT, R2, 0x10, RZ ;  /* 0x0000001002057810 */ /* 0x000fc80007f3e0ff */
[----:B------:R-:W-:-:S09]  /*0210*/  IADD3.X R6, PT, PT, RZ, R3, RZ, P1, !PT ;  /* 0x00000003ff067210 */ /* 0x000fd20000ffe4ff */
.L_x_2:
[----:B------:R-:W0:Y:S01]  /*0220*/  LDC.64 R22, c[0x0][0x388] ;  /* 0x0000e200ff167b82 */ /* 0x000e220000000a00 */
[----:B------:R-:W-:Y:S02]  /*0230*/  MOV R2, R5 ;  /* 0x0000000500027202 */ /* 0x000fe40000000f00 */
[----:B------:R-:W-:-:S05]  /*0240*/  MOV R3, R6 ;  /* 0x0000000600037202 */ /* 0x000fca0000000f00 */
[----:B------:R-:W1:Y:S01]  /*0250*/  LDC R25, c[0x0][0x3a4] ;  /* 0x0000e900ff197b82 */ /* 0x000e620000000800 */
[----:B------:R-:W2:Y:S04]  /*0260*/  LDG.E R29, desc[UR6][R2.64+-0x10] ;  /* 0xfffff006021d7981 */ /* 0x000ea8000c1e1900 */
[----:B------:R-:W3:Y:S04]  /*0270*/  LDG.E R24, desc[UR6][R2.64+-0xc] ;  /* 0xfffff40602187981 */ /* 0x000ee8000c1e1900 */
[----:B------:R-:W4:Y:S01]  /*0280*/  LDG.E R28, desc[UR6][R2.64+-0x4] ;  /* 0xfffffc06021c7981 */ /* 0x000f22000c1e1900 */
[----:B0-----:R-:W-:-:S05]  /*0290*/  IMAD.WIDE R22, R17, 0x4, R22 ;  /* 0x0000000411167825 */ /* 0x001fca00078e0216 */
[----:B------:R1:W2:Y:S02]  /*02a0*/  LDG.E R20, desc[UR6][R22.64] ;  /* 0x0000000616147981 */ /* 0x0002a4000c1e1900 */
[----:B-1----:R-:W-:-:S05]  /*02b0*/  IMAD.WIDE R22, R25, 0x4, R22 ;  /* 0x0000000419167825 */ /* 0x002fca00078e0216 */
[----:B------:R0:W3:Y:S01]  /*02c0*/  LDG.E R27, desc[UR6][R22.64] ;  /* 0x00000006161b7981 */ /* 0x0000e2000c1e1900 */
[----:B------:R-:W-:-:S04]  /*02d0*/  IMAD.WIDE R4, R25, 0x4, R22 ;  /* 0x0000000419047825 */ /* 0x000fc800078e0216 */
[C---:B------:R-:W-:Y:S02]  /*02e0*/  IMAD.WIDE R6, R25.reuse, 0x4, R4 ;  /* 0x0000000419067825 */ /* 0x040fe400078e0204 */
[----:B------:R-:W5:Y:S02]  /*02f0*/  LDG.E R5, desc[UR6][R4.64] ;  /* 0x0000000604057981 */ /* 0x000f64000c1e1900 */
[----:B------:R-:W-:Y:S02]  /*0300*/  IMAD.WIDE R8, R25, 0x4, R6 ;  /* 0x0000000419087825 */ /* 0x000fe400078e0206 */
[----:B------:R-:W4:Y:S04]  /*0310*/  LDG.E R6, desc[UR6][R6.64] ;  /* 0x0000000606067981 */ /* 0x000f28000c1e1900 */
[----:B------:R-:W4:Y:S04]  /*0320*/  LDG.E R4, desc[UR6][R2.64+0x4] ;  /* 0x0000040602047981 */ /* 0x000f28000c1e1900 */
[----:B------:R-:W4:Y:S01]  /*0330*/  LDG.E R7, desc[UR6][R2.64] ;  /* 0x0000000602077981 */ /* 0x000f22000c1e1900 */
[----:B--2---:R-:W-:-:S03]  /*0340*/  FFMA R29, R29, R20, R18 ;  /* 0x000000141d1d7223 */ /* 0x004fc60000000012 */
[----:B------:R-:W5:Y:S01]  /*0350*/  LDG.E R18, desc[UR6][R2.64+-0x8] ;  /* 0xfffff80602127981 */ /* 0x000f62000c1e1900 */
[----:B------:R-:W-:-:S03]  /*0360*/  IMAD.WIDE R20, R25, 0x4, R8 ;  /* 0x0000000419147825 */ /* 0x000fc600078e0208 */
[----:B------:R-:W2:Y:S01]  /*0370*/  LDG.E R8, desc[UR6][R8.64] ;  /* 0x0000000608087981 */ /* 0x000ea2000c1e1900 */
[----:B0-----:R-:W-:-:S03]  /*0380*/  IMAD.WIDE R22, R25, 0x4, R20 ;  /* 0x0000000419167825 */ /* 0x001fc600078e0214 */
[----:B------:R-:W2:Y:S01]  /*0390*/  LDG.E R20, desc[UR6][R20.64] ;  /* 0x0000000614147981 */ /* 0x000ea2000c1e1900 */
[----:B---3--:R-:W-:Y:S01]  /*03a0*/  FFMA R29, R24, R27, R29 ;  /* 0x0000001b181d7223 */ /* 0x008fe2000000001d */
[----:B------:R-:W-:Y:S02]  /*03b0*/  IMAD.WIDE R26, R25, 0x4, R22 ;  /* 0x00000004191a7825 */ /* 0x000fe400078e0216 */
[----:B------:R-:W3:Y:S04]  /*03c0*/  LDG.E R24, desc[UR6][R22.64] ;  /* 0x0000000616187981 */ /* 0x000ee8000c1e1900 */
[----:B------:R-:W3:Y:S04]  /*03d0*/  LDG.E R21, desc[UR6][R2.64+0x8] ;  /* 0x0000080602157981 */ /* 0x000ee8000c1e1900 */
[----:B------:R-:W3:Y:S04]  /*03e0*/  LDG.E R26, desc[UR6][R26.64] ;  /* 0x000000061a1a7981 */ /* 0x000ee8000c1e1900 */
[----:B------:R-:W3:Y:S01]  /*03f0*/  LDG.E R9, desc[UR6][R2.64+0xc] ;  /* 0x00000c0602097981 */ /* 0x000ee2000c1e1900 */
[----:B------:R-:W-:-:S04]  /*0400*/  IADD3 R11, PT, PT, R11, 0x8, RZ ;  /* 0x000000080b0b7810 */ /* 0x000fc80007ffe0ff */
[----:B------:R-:W-:Y:S02]  /*0410*/  ISETP.NE.AND P1, PT, R11, RZ, PT ;  /* 0x000000ff0b00720c */ /* 0x000fe40003f25270 */
[----:B------:R-:W-:Y:S01]  /*0420*/  LEA R17, R25, R17, 0x3 ;  /* 0x0000001119117211 */ /* 0x000fe200078e18ff */
[----:B-----5:R-:W-:-:S04]  /*0430*/  FFMA R5, R18, R5, R29 ;  /* 0x0000000512057223 */ /* 0x020fc8000000001d */
[----:B----4-:R-:W-:-:S04]  /*0440*/  FFMA R6, R28, R6, R5 ;  /* 0x000000061c067223 */ /* 0x010fc80000000005 */
[----:B--2---:R-:W-:-:S04]  /*0450*/  FFMA R7, R7, R8, R6 ;  /* 0x0000000807077223 */ /* 0x004fc80000000006 */
[----:B------:R-:W-:Y:S01]  /*0460*/  FFMA R4, R4, R20, R7 ;  /* 0x0000001404047223 */ /* 0x000fe20000000007 */
[----:B------:R-:W-:-:S03]  /*0470*/  IADD3 R5, P2, PT, R2, 0x20, RZ ;  /* 0x0000002002057810 */ /* 0x000fc60007f5e0ff */
[----:B---3--:R-:W-:Y:S01]  /*0480*/  FFMA R4, R21, R24, R4 ;  /* 0x0000001815047223 */ /* 0x008fe20000000004 */
[----:B------:R-:W-:-:S03]  /*0490*/  IADD3.X R6, PT, PT, RZ, R3, RZ, P2, !PT ;  /* 0x00000003ff067210 */ /* 0x000fc600017fe4ff */
[----:B------:R-:W-:Y:S01]  /*04a0*/  FFMA R18, R9, R26, R4 ;  /* 0x0000001a09127223 */ /* 0x000fe20000000004 */
[----:B------:R-:W-:Y:S06]  /*04b0*/  @P1 BRA `(.L_x_2) ;  /* 0xfffffffc00581947 */ /* 0x000fec000383ffff */
[----:B------:R-:W-:-:S07]  /*04c0*/  MOV R17, R12 ;  /* 0x0000000c00117202 */ /* 0x000fce0000000f00 */
.L_x_1:
[----:B------:R-:W-:-:S13]  /*04d0*/  ISETP.NE.AND P1, PT, R19, RZ, PT ;  /* 0x000000ff1300720c */ /* 0x000fda0003f25270 */
[----:B------:R-:W-:Y:S05]  /*04e0*/  @!P1 BRA `(.L_x_3) ;  /* 0x0000000000fc9947 */ /* 0x000fea0003800000 */
[----:B------:R-:W-:Y:S01]  /*04f0*/  ISETP.NE.AND P1, PT, R13, RZ, PT ;  /* 0x000000ff0d00720c */ /* 0x000fe20003f25270 */
[----:B------:R-:W-:-:S12]  /*0500*/  @!P0 BRA `(.L_x_4) ;  /* 0x0000000000708947 */ /* 0x000fd80003800000 */
[----:B------:R-:W0:Y:S01]  /*0510*/  LDC R11, c[0x0][0x3a4] ;  /* 0x0000e900ff0b7b82 */ /* 0x000e220000000800 */
[CC--:B------:R-:W-:Y:S02]  /*0520*/  IADD3 R9, PT, PT, R16.reuse, R17.reuse, RZ ;  /* 0x0000001110097210 */ /* 0x0c0fe40007ffe0ff */
[----:B------:R-:W-:-:S05]  /*0530*/  IADD3 R20, P2, PT, R16, R17, RZ ;  /* 0x0000001110147210 */ /* 0x000fca0007f5e0ff */
[----:B------:R-:W1:Y:S08]  /*0540*/  LDC.64 R4, c[0x0][0x388] ;  /* 0x0000e200ff047b82 */ /* 0x000e700000000a00 */
[----:B------:R-:W2:Y:S08]  /*0550*/  LDC.64 R6, c[0x0][0x380] ;  /* 0x0000e000ff067b82 */ /* 0x000eb00000000a00 */
[----:B------:R-:W3:Y:S01]  /*0560*/  LDC.64 R2, c[0x0][0x380] ;  /* 0x0000e000ff027b82 */ /* 0x000ee20000000a00 */
[----:B0-----:R-:W-:-:S04]  /*0570*/  IMAD R21, R17, R11, R0 ;  /* 0x0000000b11157224 */ /* 0x001fc800078e0200 */
[----:B-1----:R-:W-:Y:S01]  /*0580*/  IMAD.WIDE R4, R21, 0x4, R4 ;  /* 0x0000000415047825 */ /* 0x002fe200078e0204 */
[----:B------:R-:W-:-:S03]  /*0590*/  IADD3.X R21, PT, PT, RZ, RZ, RZ, P2, !PT ;  /* 0x000000ffff157210 */ /* 0x000fc600017fe4ff */
[----:B--2---:R-:W-:-:S04]  /*05a0*/  IMAD.WIDE.U32 R6, R9, 0x4, R6 ;  /* 0x0000000409067825 */ /* 0x004fc800078e0006 */
[----:B------:R-:W-:Y:S02]  /*05b0*/  IMAD.WIDE R8, R11, 0x4, R4 ;  /* 0x000000040b087825 */ /* 0x000fe400078e0204 */
[----:B------:R-:W2:Y:S01]  /*05c0*/  LDG.E R7, desc[UR6][R6.64] ;  /* 0x0000000606077981 */ /* 0x000ea2000c1e1900 */
[----:B---3--:R-:W-:-:S03]  /*05d0*/  LEA R2, P2, R20, R2, 0x2 ;  /* 0x0000000214027211 */ /* 0x008fc600078410ff */
[----:B------:R-:W2:Y:S01]  /*05e0*/  LDG.E R4, desc[UR6][R4.64] ;  /* 0x0000000604047981 */ /* 0x000ea2000c1e1900 */
[----:B------:R-:W-:Y:S01]  /*05f0*/  LEA.HI.X R3, R20, R3, R21, 0x2, P2 ;  /* 0x0000000314037211 */ /* 0x000fe200010f1415 */
[C---:B------:R-:W-:Y:S02]  /*0600*/  IMAD.WIDE R20, R11.reuse, 0x4, R8 ;  /* 0x000000040b147825 */ /* 0x040fe400078e0208 */
[----:B------:R-:W3:Y:S04]  /*0610*/  LDG.E R8, desc[UR6][R8.64] ;  /* 0x0000000608087981 */ /* 0x000ee8000c1e1900 */
[----:B------:R-:W3:Y:S01]  /*0620*/  LDG.E R24, desc[UR6][R2.64+0x4] ;  /* 0x0000040602187981 */ /* 0x000ee2000c1e1900 */
[----:B------:R-:W-:-:S03]  /*0630*/  IMAD.WIDE R22, R11, 0x4, R20 ;  /* 0x000000040b167825 */ /* 0x000fc600078e0214 */
[----:B------:R-:W4:Y:S04]  /*0640*/  LDG.E R20, desc[UR6][R20.64] ;  /* 0x0000000614147981 */ /* 0x000f28000c1e1900 */
[----:B------:R-:W4:Y:S04]  /*0650*/  LDG.E R26, desc[UR6][R2.64+0x8] ;  /* 0x00000806021a7981 */ /* 0x000f28000c1e1900 */
[----:B------:R-:W5:Y:S04]  /*0660*/  LDG.E R22, desc[UR6][R22.64] ;  /* 0x0000000616167981 */ /* 0x000f68000c1e1900 */
[----:B------:R-:W5:Y:S01]  /*0670*/  LDG.E R28, desc[UR6][R2.64+0xc] ;  /* 0x00000c06021c7981 */ /* 0x000f62000c1e1900 */
[----:B------:R-:W-:Y:S01]  /*0680*/  IADD3 R17, PT, PT, R17, 0x4, RZ ;  /* 0x0000000411117810 */ /* 0x000fe20007ffe0ff */
[----:B--2---:R-:W-:-:S04]  /*0690*/  FFMA R7, R7, R4, R18 ;  /* 0x0000000407077223 */ /* 0x004fc80000000012 */
[----:B---3--:R-:W-:-:S04]  /*06a0*/  FFMA R7, R24, R8, R7 ;  /* 0x0000000818077223 */ /* 0x008fc80000000007 */
[----:B----4-:R-:W-:-:S04]  /*06b0*/  FFMA R7, R26, R20, R7 ;  /* 0x000000141a077223 */ /* 0x010fc80000000007 */
[----:B-----5:R-:W-:-:S07]  /*06c0*/  FFMA R18, R28, R22, R7 ;  /* 0x000000161c127223 */ /* 0x020fce0000000007 */
.L_x_4:
[----:B------:R-:W-:Y:S05]  /*06d0*/  @!P1 BRA `(.L_x_3) ;  /* 0x0000000000809947 */ /* 0x000fea0003800000 */
[----:B------:R-:W-:Y:S01]  /*06e0*/  ISETP.NE.AND P2, PT, R13, 0x1, PT ;  /* 0x000000010d00780c */ /* 0x000fe20003f45270 */
[----:B------:R-:W0:Y:S01]  /*06f0*/  LDC.64 R8, c[0x0][0x380] ;  /* 0x0000e000ff087b82 */ /* 0x000e220000000a00 */
[----:B------:R-:W-:-:S07]  /*0700*/  LOP3.LUT P1, RZ, R10, 0x1, RZ, 0xc0, !PT ;  /* 0x000000010aff7812 */ /* 0x000fce000782c0ff */
[----:B------:R-:W1:Y:S04]  /*0710*/  LDC.64 R10, c[0x0][0x388] ;  /* 0x0000e200ff0a7b82 */ /* 0x000e680000000a00 */
[CC--:B------:R-:W-:Y:S02]  /*0720*/  @P2 IADD3 R21, P3, PT, R16.reuse, R17.reuse, RZ ;  /* 0x0000001110152210 */ /* 0x0c0fe40007f7e0ff */
[----:B------:R-:W-:Y:S02]  /*0730*/  @P2 IADD3 R25, PT, PT, R16, R17, RZ ;  /* 0x0000001110192210 */ /* 0x000fe40007ffe0ff */
[----:B------:R-:W2:Y:S01]  /*0740*/  @P2 LDC R23, c[0x0][0x3a4] ;  /* 0x0000e900ff172b82 */ /* 0x000ea20000000800 */
[----:B------:R-:W-:-:S07]  /*0750*/  @P2 IADD3.X R22, PT, PT, RZ, RZ, RZ, P3, !PT ;  /* 0x000000ffff162210 */ /* 0x000fce0001ffe4ff */
[----:B------:R-:W3:Y:S01]  /*0760*/  @P2 LDC.64 R2, c[0x0][0x380] ;  /* 0x0000e000ff022b82 */ /* 0x000ee20000000a00 */
[----:B0-----:R-:W-:-:S06]  /*0770*/  @P2 IMAD.WIDE.U32 R8, R25, 0x4, R8 ;  /* 0x0000000419082825 */ /* 0x001fcc00078e0008 */
[----:B------:R-:W4:Y:S01]  /*0780*/  @P2 LDG.E R9, desc[UR6][R8.64] ;  /* 0x0000000608092981 */ /* 0x000f22000c1e1900 */
[----:B------:R-:W0:Y:S08]  /*0790*/  @P1 LDC R20, c[0x0][0x3a4] ;  /* 0x0000e900ff141b82 */ /* 0x000e300000000800 */
[----:B------:R-:W5:Y:S01]  /*07a0*/  LDC.64 R4, c[0x0][0x380] ;  /* 0x0000e000ff047b82 */ /* 0x000f620000000a00 */
[C---:B--2---:R-:W-:Y:S01]  /*07b0*/  @P2 IMAD R27, R17.reuse, R23, R0 ;  /* 0x00000017111b2224 */ /* 0x044fe200078e0200 */
[----:B------:R-:W-:-:S03]  /*07c0*/  @P2 IADD3 R17, PT, PT, R17, 0x2, RZ ;  /* 0x0000000211112810 */ /* 0x000fc60007ffe0ff */
[----:B-1----:R-:W-:-:S03]  /*07d0*/  @P2 IMAD.WIDE R10, R27, 0x4, R10 ;  /* 0x000000041b0a2825 */ /* 0x002fc600078e020a */
[----:B------:R-:W1:Y:S01]  /*07e0*/  LDC.64 R6, c[0x0][0x388] ;  /* 0x0000e200ff067b82 */ /* 0x000e620000000a00 */
[----:B---3--:R-:W-:-:S04]  /*07f0*/  @P2 LEA R2, P3, R21, R2, 0x2 ;  /* 0x0000000215022211 */ /* 0x008fc800078610ff */
[----:B------:R-:W-:Y:S01]  /*0800*/  @P2 LEA.HI.X R3, R21, R3, R22, 0x2, P3 ;  /* 0x0000000315032211 */ /* 0x000fe200018f1416 */
[----:B------:R-:W-:Y:S01]  /*0810*/  @P2 IMAD.WIDE R22, R23, 0x4, R10 ;  /* 0x0000000417162825 */ /* 0x000fe200078e020a */
[----:B------:R-:W-:Y:S02]  /*0820*/  @P1 IADD3 R21, PT, PT, R16, R17, RZ ;  /* 0x0000001110151210 */ /* 0x000fe40007ffe0ff */
[----:B------:R-:W4:Y:S01]  /*0830*/  @P2 LDG.E R16, desc[UR6][R10.64] ;  /* 0x000000060a102981 */ /* 0x000f22000c1e1900 */
[----:B0-----:R-:W-:-:S03]  /*0840*/  @P1 IMAD R17, R17, R20, R0 ;  /* 0x0000001411111224 */ /* 0x001fc600078e0200 */
[----:B------:R-:W2:Y:S01]  /*0850*/  @P2 LDG.E R2, desc[UR6][R2.64+0x4] ;  /* 0x0000040602022981 */ /* 0x000ea2000c1e1900 */
[----:B-----5:R-:W-:-:S03]  /*0860*/  @P1 IMAD.WIDE.U32 R4, R21, 0x4, R4 ;  /* 0x0000000415041825 */ /* 0x020fc600078e0004 */
[----:B------:R-:W2:Y:S04]  /*0870*/  @P2 LDG.E R22, desc[UR6][R22.64] ;  /* 0x0000000616162981 */ /* 0x000ea8000c1e1900 */
[----:B------:R-:W3:Y:S01]  /*0880*/  @P1 LDG.E R5, desc[UR6][R4.64] ;  /* 0x0000000604051981 */ /* 0x000ee2000c1e1900 */
[----:B-1----:R-:W-:-:S06]  /*0890*/  @P1 IMAD.WIDE R6, R17, 0x4, R6 ;  /* 0x0000000411061825 */ /* 0x002fcc00078e0206 */
[----:B------:R-:W3:Y:S01]  /*08a0*/  @P1 LDG.E R6, desc[UR6][R6.64] ;  /* 0x0000000606061981 */ /* 0x000ee2000c1e1900 */
[----:B----4-:R-:W-:-:S04]  /*08b0*/  @P2 FFMA R9, R9, R16, R18 ;  /* 0x0000001009092223 */ /* 0x010fc80000000012 */
[----:B--2---:R-:W-:-:S04]  /*08c0*/  @P2 FFMA R18, R2, R22, R9 ;  /* 0x0000001602122223 */ /* 0x004fc80000000009 */
[----:B---3--:R-:W-:-:S07]  /*08d0*/  @P1 FFMA R18, R5, R6, R18 ;  /* 0x0000000605121223 */ /* 0x008fce0000000012 */
.L_x_3:
[----:B------:R-:W0:Y:S01]  /*08e0*/  LDCU UR4, c[0x0][0x3a4] ;  /* 0x00007480ff0477ac */ /* 0x000e220008000800 */
[----:B------:R-:W1:Y:S01]  /*08f0*/  LDC.64 R2, c[0x0][0x390] ;  /* 0x0000e400ff027b82 */ /* 0x000e620000000a00 */
[C---:B0-----:R-:W-:Y:S01]  /*0900*/  IMAD R5, R15.reuse, UR4, R0 ;  /* 0x000000040f057c24 */ /* 0x041fe2000f8e0200 */
[----:B------:R-:W0:Y:S01]  /*0910*/  LDCU UR4, c[0x0][0x398] ;  /* 0x00007300ff0477ac */ /* 0x000e220008000800 */
[----:B------:R-:W-:Y:S02]  /*0920*/  IADD3 R15, PT, PT, R15, 0x1, RZ ;  /* 0x000000010f0f7810 */ /* 0x000fe40007ffe0ff */
[----:B-1----:R-:W-:-:S05]  /*0930*/  IMAD.WIDE R2, R5, 0x4, R2 ;  /* 0x0000000405027825 */ /* 0x002fca00078e0202 */
[----:B------:R1:W-:Y:S01]  /*0940*/  STG.E desc[UR6][R2.64], R18 ;  /* 0x0000001202007986 */ /* 0x0003e2000c101906 */
[----:B0-----:R-:W-:-:S13]  /*0950*/  ISETP.NE.AND P1, PT, R15, UR4, PT ;  /* 0x000000040f007c0c */ /* 0x001fda000bf25270 */
[----:B-1----:R-:W-:Y:S05]  /*0960*/  @!P1 EXIT ;  /* 0x000000000000994d */ /* 0x002fea0003800000 */
[----:B------:R-:W-:Y:S05]  /*0970*/  BRA `(.L_x_5) ;  /* 0xfffffff400f47947 */ /* 0x000fea000383ffff */
.L_x_0:
[C---:B------:R-:W-:Y:S01]  /*0980*/  ISETP.GE.U32.AND P0, PT, R2.reuse, 0x8, PT ;  /* 0x000000080200780c */ /* 0x040fe20003f06070 */
[----:B------:R-:W-:Y:S01]  /*0990*/  HFMA2 R4, -RZ, RZ, 0, 0 ;  /* 0x00000000ff047431 */ /* 0x000fe200000001ff */
[----:B------:R-:W-:-:S04]  /*09a0*/  LOP3.LUT R5, R2, 0x7, RZ, 0xc0, !PT ;  /* 0x0000000702057812 */ /* 0x000fc800078ec0ff */
[----:B------:R-:W-:-:S07]  /*09b0*/  ISETP.NE.AND P1, PT, R5, RZ, PT ;  /* 0x000000ff0500720c */ /* 0x000fce0003f25270 */
[----:B------:R-:W-:Y:S06]  /*09c0*/  @!P0 BRA `(.L_x_6) ;  /* 0x00000000005c8947 */ /* 0x000fec0003800000 */
[----:B------:R-:W0:Y:S01]  /*09d0*/  LDC.64 R6, c[0x0][0x390] ;  /* 0x0000e400ff067b82 */ /* 0x000e220000000a00 */
[----:B------:R-:W-:Y:S01]  /*09e0*/  LOP3.LUT R4, R2, 0x7ffffff8, RZ, 0xc0, !PT ;  /* 0x7ffffff802047812 */ /* 0x000fe200078ec0ff */
[----:B------:R-:W-:-:S06]  /*09f0*/  UMOV UR4, URZ ;  /* 0x000000ff00047c82 */ /* 0x000fcc0008000000 */
.L_x_7:
[----:B-1----:R-:W-:Y:S01]  /*0a00*/  IMAD R9, R3, UR4, R0 ;  /* 0x0000000403097c24 */ /* 0x002fe2000f8e0200 */
[----:B------:R-:W-:-:S03]  /*0a10*/  UIADD3 UR4, UPT, UPT, UR4, 0x8, URZ ;  /* 0x0000000804047890 */ /* 0x000fc6000fffe0ff */
[----:B0-----:R-:W-:-:S03]  /*0a20*/  IMAD.WIDE R8, R9, 0x4, R6 ;  /* 0x0000000409087825 */ /* 0x001fc600078e0206 */
[----:B------:R-:W-:Y:S02]  /*0a30*/  ISETP.NE.AND P0, PT, R4, UR4, PT ;  /* 0x0000000404007c0c */ /* 0x000fe4000bf05270 */
[----:B------:R1:W-:Y:S01]  /*0a40*/  STG.E desc[UR6][R8.64], RZ ;  /* 0x000000ff08007986 */ /* 0x0003e2000c101906 */
[----:B------:R-:W-:-:S05]  /*0a50*/  IMAD.WIDE R10, R3, 0x4, R8 ;  /* 0x00000004030a7825 */ /* 0x000fca00078e0208 */
        /* <DEDUP_REMOVED lines=13> */
[----:B------:R-:W-:Y:S05]  /*0b30*/  @P0 BRA `(.L_x_7) ;  /* 0xfffffffc00b00947 */ /* 0x000fea000383ffff */
.L_x_6:
[----:B------:R-:W-:Y:S05]  /*0b40*/  @!P1 EXIT ;  /* 0x000000000000994d */ /* 0x000fea0003800000 */
[----:B------:R-:W-:Y:S02]  /*0b50*/  ISETP.GE.U32.AND P0, PT, R5, 0x4, PT ;  /* 0x000000040500780c */ /* 0x000fe40003f06070 */
[----:B-1----:R-:W-:-:S04]  /*0b60*/  LOP3.LUT R14, R2, 0x3, RZ, 0xc0, !PT ;  /* 0x00000003020e7812 */ /* 0x002fc800078ec0ff */
[----:B------:R-:W-:-:S07]  /*0b70*/  ISETP.NE.AND P1, PT, R14, RZ, PT ;  /* 0x000000ff0e00720c */ /* 0x000fce0003f25270 */
[----:B------:R-:W-:Y:S06]  /*0b80*/  @!P0 BRA `(.L_x_8) ;  /* 0x00000000002c8947 */ /* 0x000fec0003800000 */
[----:B------:R-:W0:Y:S01]  /*0b90*/  LDC.64 R6, c[0x0][0x390] ;  /* 0x0000e400ff067b82 */ /* 0x000e220000000a00 */
[C---:B------:R-:W-:Y:S01]  /*0ba0*/  IMAD R5, R4.reuse, R3, R0 ;  /* 0x0000000304057224 */ /* 0x040fe200078e0200 */
[----:B------:R-:W-:-:S03]  /*0bb0*/  IADD3 R4, PT, PT, R4, 0x4, RZ ;  /* 0x0000000404047810 */ /* 0x000fc60007ffe0ff */
[----:B0-----:R-:W-:-:S05]  /*0bc0*/  IMAD.WIDE R6, R5, 0x4, R6 ;  /* 0x0000000405067825 */ /* 0x001fca00078e0206 */
[----:B------:R0:W-:Y:S01]  /*0bd0*/  STG.E desc[UR6][R6.64], RZ ;  /* 0x000000ff06007986 */ /* 0x0001e2000c101906 */
[----:B------:R-:W-:-:S05]  /*0be0*/  IMAD.WIDE R8, R3, 0x4, R6 ;  /* 0x0000000403087825 */ /* 0x000fca00078e0206 */
[----:B------:R0:W-:Y:S01]  /*0bf0*/  STG.E desc[UR6][R8.64], RZ ;  /* 0x000000ff08007986 */ /* 0x0001e2000c101906 */
[----:B------:R-:W-:-:S05]  /*0c00*/  IMAD.WIDE R10, R3, 0x4, R8 ;  /* 0x00000004030a7825 */ /* 0x000fca00078e0208 */
[----:B------:R0:W-:Y:S01]  /*0c10*/  STG.E desc[UR6][R10.64], RZ ;  /* 0x000000ff0a007986 */ /* 0x0001e2000c101906 */
[----:B------:R-:W-:-:S05]  /*0c20*/  IMAD.WIDE R12, R3, 0x4, R10 ;  /* 0x00000004030c7825 */ /* 0x000fca00078e020a */
[----:B------:R0:W-:Y:S02]  /*0c30*/  STG.E desc[UR6][R12.64], RZ ;  /* 0x000000ff0c007986 */ /* 0x0001e4000c101906 */
.L_x_8:
[----:B------:R-:W-:Y:S05]  /*0c40*/  @!P1 EXIT ;  /* 0x000000000000994d */ /* 0x000fea0003800000 */
[----:B------:R-:W-:Y:S02]  /*0c50*/  ISETP.NE.AND P0, PT, R14, 0x1, PT ;  /* 0x000000010e00780c */ /* 0x000fe40003f05270 */
[----:B------:R-:W-:-:S04]  /*0c60*/  LOP3.LUT R2, R2, 0x1, RZ, 0xc0, !PT ;  /* 0x0000000102027812 */ /* 0x000fc800078ec0ff */
[----:B------:R-:W-:-:S07]  /*0c70*/  ISETP.NE.U32.AND P1, PT, R2, 0x1, PT ;  /* 0x000000010200780c */ /* 0x000fce0003f25070 */
[----:B------:R-:W-:Y:S06]  /*0c80*/  @!P0 BRA `(.L_x_9) ;  /* 0x00000000001c8947 */ /* 0x000fec0003800000 */
[----:B0-----:R-:W0:Y:S01]  /*0c90*/  LDC.64 R6, c[0x0][0x390] ;  /* 0x0000e400ff067b82 */ /* 0x001e220000000a00 */
[C---:B------:R-:W-:Y:S01]  /*0ca0*/  IMAD R5, R4.reuse, R3, R0 ;  /* 0x0000000304057224 */ /* 0x040fe200078e0200 */
[----:B------:R-:W-:-:S03]  /*0cb0*/  IADD3 R4, PT, PT, R4, 0x2, RZ ;  /* 0x0000000204047810 */ /* 0x000fc60007ffe0ff */
[----:B0-----:R-:W-:-:S05]  /*0cc0*/  IMAD.WIDE R6, R5, 0x4, R6 ;  /* 0x0000000405067825 */ /* 0x001fca00078e0206 */
[----:B------:R1:W-:Y:S01]  /*0cd0*/  STG.E desc[UR6][R6.64], RZ ;  /* 0x000000ff06007986 */ /* 0x0003e2000c101906 */
[----:B------:R-:W-:-:S05]  /*0ce0*/  IMAD.WIDE R8, R3, 0x4, R6 ;  /* 0x0000000403087825 */ /* 0x000fca00078e0206 */
[----:B------:R1:W-:Y:S02]  /*0cf0*/  STG.E desc[UR6][R8.64], RZ ;  /* 0x000000ff08007986 */ /* 0x0003e4000c101906 */
.L_x_9:
[----:B------:R-:W-:Y:S05]  /*0d00*/  @P1 EXIT ;  /* 0x000000000000194d */ /* 0x000fea0003800000 */
[----:B01----:R-:W0:Y:S01]  /*0d10*/  LDC.64 R6, c[0x0][0x390] ;  /* 0x0000e400ff067b82 */ /* 0x003e220000000a00 */
[----:B------:R-:W-:-:S04]  /*0d20*/  IMAD R3, R4, R3, R0 ;  /* 0x0000000304037224 */ /* 0x000fc800078e0200 */
[----:B0-----:R-:W-:-:S05]  /*0d30*/  IMAD.WIDE R2, R3, 0x4, R6 ;  /* 0x0000000403027825 */ /* 0x001fca00078e0206 */
[----:B------:R-:W-:Y:S01]  /*0d40*/  STG.E desc[UR6][R2.64], RZ ;  /* 0x000000ff02007986 */ /* 0x000fe2000c101906 */
[----:B------:R-:W-:Y:S05]  /*0d50*/  EXIT ;  /* 0x000000000000794d */ /* 0x000fea0003800000 */
.L_x_10:
[----:B------:R-:W-:-:S00]  /*0d60*/  BRA `(.L_x_10) ;  /* 0xfffffffc00fc7947 */ /* 0x000fc0000383ffff */
[----:B------:R-:W-:-:S00]  /*0d70*/  NOP ;  /* 0x0000000000007918 */ /* 0x000fc00000000000 */
        /* <DEDUP_REMOVED lines=8> */
.L_x_11:


//--------------------- .nv.shared.reserved.0     --------------------------
	.section	.nv.shared.reserved.0,"aw",@nobits
	.weak		__nv_reservedSMEM_offset_0_alias
	.size		__nv_reservedSMEM_offset_0_alias, 0, 64
	.other		__nv_reservedSMEM_offset_0_alias,@"STO_CUDA_RESERVED_SHARED STV_DEFAULT"
__nv_reservedSMEM_offset_0_alias:
	.zero		0
	.zero		64


//--------------------- .nv.constant0._Z18matrixMulColKernelPfS_S_iiii --------------------------
	.section	.nv.constant0._Z18matrixMulColKernelPfS_S_iiii,"a",@progbits
	.sectionflags	@""
	.align	4
.nv.constant0._Z18matrixMulColKernelPfS_S_iiii:
	.zero		936


//--------------------- SYMBOLS --------------------------

	.type		.nv.reservedSmem.offset0,@object
	.size		.nv.reservedSmem.offset0,0x4
